//
// Generated by NVIDIA NVVM Compiler
//
// Compiler Build ID: CL-36424714
// Cuda compilation tools, release 13.0, V13.0.88
// Based on NVVM 20.0.0
//

.version 9.0
.target sm_100
.address_size 64

	// .globl	_Z11get_mat_sumPfS_S_iiii

.visible .entry _Z11get_mat_sumPfS_S_iiii(
	.param .u64 .ptr .align 1 _Z11get_mat_sumPfS_S_iiii_param_0,
	.param .u64 .ptr .align 1 _Z11get_mat_sumPfS_S_iiii_param_1,
	.param .u64 .ptr .align 1 _Z11get_mat_sumPfS_S_iiii_param_2,
	.param .u32 _Z11get_mat_sumPfS_S_iiii_param_3,
	.param .u32 _Z11get_mat_sumPfS_S_iiii_param_4,
	.param .u32 _Z11get_mat_sumPfS_S_iiii_param_5,
	.param .u32 _Z11get_mat_sumPfS_S_iiii_param_6
)
{
	.reg .pred 	%p<4>;
	.reg .b32 	%r<15>;
	.reg .b32 	%f<5>;
	.reg .b64 	%rd<10>;

	ld.param.u64 	%rd1, [_Z11get_mat_sumPfS_S_iiii_param_0];
	ld.param.u64 	%rd2, [_Z11get_mat_sumPfS_S_iiii_param_1];
	ld.param.u64 	%rd3, [_Z11get_mat_sumPfS_S_iiii_param_2];
	ld.param.u32 	%r2, [_Z11get_mat_sumPfS_S_iiii_param_3];
	ld.param.u32 	%r3, [_Z11get_mat_sumPfS_S_iiii_param_4];
	ld.param.u32 	%r4, [_Z11get_mat_sumPfS_S_iiii_param_5];
	ld.param.u32 	%r5, [_Z11get_mat_sumPfS_S_iiii_param_6];
	mov.u32 	%r6, %ctaid.x;
	mov.u32 	%r7, %ntid.x;
	mov.u32 	%r8, %tid.x;
	mad.lo.s32 	%r9, %r6, %r7, %r8;
	shl.b32 	%r10, %r2, 10;
	add.s32 	%r11, %r10, %r3;
	setp.lt.s32 	%p1, %r9, %r11;
	shl.b32 	%r12, %r4, 10;
	add.s32 	%r13, %r12, %r5;
	setp.gt.s32 	%p2, %r9, %r13;
	or.pred  	%p3, %p1, %p2;
	@%p3 bra 	$L__BB0_2;
	cvta.to.global.u64 	%rd4, %rd1;
	cvta.to.global.u64 	%rd5, %rd2;
	cvta.to.global.u64 	%rd6, %rd3;
	mul.wide.s32 	%rd7, %r9, 4;
	add.s64 	%rd8, %rd4, %rd7;
	ld.global.f32 	%f1, [%rd8];
	add.s64 	%rd9, %rd5, %rd7;
	ld.global.f32 	%f2, [%rd9];
	mul.f32 	%f3, %f1, %f2;
	atom.global.add.f32 	%f4, [%rd6], %f3;
$L__BB0_2:
	ret;

}


// ===== COMPILED SASS (sm_100) =====

	.target	sm_100

	.elftype	@"ET_EXEC"


//--------------------- .note.nv.tkinfo           --------------------------
	.section	.note.nv.tkinfo,"",@"SHT_NOTE"
	.sectionflags	@"SHF_NOTE_NV_TKINFO"
	.tkinfo
        /*0018*/ 	.word	0x00000002
        /*0030*/ 	.string	""
        /*0030*/ 	.string	"ptxas"
        /*0030*/ 	.string	"Cuda compilation tools, release 13.0, V13.0.88"
        /*0030*/ 	.string	"Build cuda_13.0.r13.0/compiler.36424714_0"
        /*0030*/ 	.string	"-arch sm_100 -m 64 "



//--------------------- .note.nv.cuinfo           --------------------------
	.section	.note.nv.cuinfo,"",@"SHT_NOTE"
	.sectionflags	@"SHF_NOTE_NV_CUINFO"
        /*0018*/ 	.short	0x0002
        /*001a*/ 	.short	0x0064
        /*001c*/ 	.short	0x0082
	.zero		2


//--------------------- .nv.info                  --------------------------
	.section	.nv.info,"",@"SHT_CUDA_INFO"
	.align	4


	//----- nvinfo : EIATTR_REGCOUNT
	.align		4
        /*0000*/ 	.byte	0x04, 0x2f
        /*0002*/ 	.short	(.L_1 - .L_0)
	.align		4
.L_0:
        /*0004*/ 	.word	index@(_Z11get_mat_sumPfS_S_iiii)
        /*0008*/ 	.word	0x0000000c


	//----- nvinfo : EIATTR_FRAME_SIZE
	.align		4
.L_1:
        /*000c*/ 	.byte	0x04, 0x11
        /*000e*/ 	.short	(.L_3 - .L_2)
	.align		4
.L_2:
        /*0010*/ 	.word	index@(_Z11get_mat_sumPfS_S_iiii)
        /*0014*/ 	.word	0x00000000


	//----- nvinfo : EIATTR_MIN_STACK_SIZE
	.align		4
.L_3:
        /*0018*/ 	.byte	0x04, 0x12
        /*001a*/ 	.short	(.L_5 - .L_4)
	.align		4
.L_4:
        /*001c*/ 	.word	index@(_Z11get_mat_sumPfS_S_iiii)
        /*0020*/ 	.word	0x00000000
.L_5:


//--------------------- .nv.compat                --------------------------
	.section	.nv.compat,"",@"SHT_CUDA_COMPAT_INFO"
	.align	4
        /*0000*/ 	.byte	0x02, 0x09, 0x00, 0x00, 0x02, 0x02, 0x01, 0x00, 0x02, 0x05, 0x05, 0x00, 0x03, 0x07, 0x01, 0x01
        /*0010*/ 	.byte	0x02, 0x03, 0x00, 0x00, 0x02, 0x06, 0x01, 0x00, 0x04, 0x0b, 0x08, 0x00, 0x09, 0x00, 0x00, 0x00
        /*0020*/ 	.byte	0x00, 0x00, 0x00, 0x00


//--------------------- .nv.info._Z11get_mat_sumPfS_S_iiii --------------------------
	.section	.nv.info._Z11get_mat_sumPfS_S_iiii,"",@"SHT_CUDA_INFO"
	.sectionflags	@""
	.align	4


	//----- nvinfo : EIATTR_CUDA_API_VERSION
	.align		4
        /*0000*/ 	.byte	0x04, 0x37
        /*0002*/ 	.short	(.L_7 - .L_6)
.L_6:
        /*0004*/ 	.word	0x00000082


	//----- nvinfo : EIATTR_KPARAM_INFO
	.align		4
.L_7:
        /*0008*/ 	.byte	0x04, 0x17
        /*000a*/ 	.short	(.L_9 - .L_8)
.L_8:
        /*000c*/ 	.word	0x00000000
        /*0010*/ 	.short	0x0006
        /*0012*/ 	.short	0x0024
        /*0014*/ 	.byte	0x00, 0xf0, 0x11, 0x00


	//----- nvinfo : EIATTR_KPARAM_INFO
	.align		4
.L_9:
        /*0018*/ 	.byte	0x04, 0x17
        /*001a*/ 	.short	(.L_11 - .L_10)
.L_10:
        /*001c*/ 	.word	0x00000000
        /*0020*/ 	.short	0x0005
        /*0022*/ 	.short	0x0020
        /*0024*/ 	.byte	0x00, 0xf0, 0x11, 0x00


	//----- nvinfo : EIATTR_KPARAM_INFO
	.align		4
.L_11:
        /*0028*/ 	.byte	0x04, 0x17
        /*002a*/ 	.short	(.L_13 - .L_12)
.L_12:
        /*002c*/ 	.word	0x00000000
        /*0030*/ 	.short	0x0004
        /*0032*/ 	.short	0x001c
        /*0034*/ 	.byte	0x00, 0xf0, 0x11, 0x00


	//----- nvinfo : EIATTR_KPARAM_INFO
	.align		4
.L_13:
        /*0038*/ 	.byte	0x04, 0x17
        /*003a*/ 	.short	(.L_15 - .L_14)
.L_14:
        /*003c*/ 	.word	0x00000000
        /*0040*/ 	.short	0x0003
        /*0042*/ 	.short	0x0018
        /*0044*/ 	.byte	0x00, 0xf0, 0x11, 0x00


	//----- nvinfo : EIATTR_KPARAM_INFO
	.align		4
.L_15:
        /*0048*/ 	.byte	0x04, 0x17
        /*004a*/ 	.short	(.L_17 - .L_16)
.L_16:
        /*004c*/ 	.word	0x00000000
        /*0050*/ 	.short	0x0002
        /*0052*/ 	.short	0x0010
        /*0054*/ 	.byte	0x00, 0xf5, 0x21, 0x00


	//----- nvinfo : EIATTR_KPARAM_INFO
	.align		4
.L_17:
        /*0058*/ 	.byte	0x04, 0x17
        /*005a*/ 	.short	(.L_19 - .L_18)
.L_18:
        /*005c*/ 	.word	0x00000000
        /*0060*/ 	.short	0x0001
        /*0062*/ 	.short	0x0008
        /*0064*/ 	.byte	0x00, 0xf5, 0x21, 0x00


	//----- nvinfo : EIATTR_KPARAM_INFO
	.align		4
.L_19:
        /*0068*/ 	.byte	0x04, 0x17
        /*006a*/ 	.short	(.L_21 - .L_20)
.L_20:
        /*006c*/ 	.word	0x00000000
        /*0070*/ 	.short	0x0000
        /*0072*/ 	.short	0x0000
        /*0074*/ 	.byte	0x00, 0xf5, 0x21, 0x00


	//----- nvinfo : EIATTR_SPARSE_MMA_MASK
	.align		4
.L_21:
        /*0078*/ 	.byte	0x03, 0x50
        /*007a*/ 	.short	0x0000


	//----- nvinfo : EIATTR_MAXREG_COUNT
	.align		4
        /*007c*/ 	.byte	0x03, 0x1b
        /*007e*/ 	.short	0x00ff


	//----- nvinfo : EIATTR_MERCURY_ISA_VERSION
	.align		4
        /*0080*/ 	.byte	0x03, 0x5f
        /*0082*/ 	.short	0x0101


	//----- nvinfo : EIATTR_VRC_CTA_INIT_COUNT
	.align		4
        /*0084*/ 	.byte	0x02, 0x4a
	.zero		1
	.zero		1


	//----- nvinfo : EIATTR_EXIT_INSTR_OFFSETS
	.align		4
        /*0088*/ 	.byte	0x04, 0x1c
        /*008a*/ 	.short	(.L_23 - .L_22)


	//   ....[0]....
.L_22:
        /*008c*/ 	.word	0x000000b0


	//   ....[1]....
        /*0090*/ 	.word	0x00000160


	//----- nvinfo : EIATTR_CBANK_PARAM_SIZE
	.align		4
.L_23:
        /*0094*/ 	.byte	0x03, 0x19
        /*0096*/ 	.short	0x0028


	//----- nvinfo : EIATTR_PARAM_CBANK
	.align		4
        /*0098*/ 	.byte	0x04, 0x0a
        /*009a*/ 	.short	(.L_25 - .L_24)
	.align		4
.L_24:
        /*009c*/ 	.word	index@(.nv.constant0._Z11get_mat_sumPfS_S_iiii)
        /*00a0*/ 	.short	0x0380
        /*00a2*/ 	.short	0x0028


	//----- nvinfo : EIATTR_SW_WAR
	.align		4
.L_25:
        /*00a4*/ 	.byte	0x04, 0x36
        /*00a6*/ 	.short	(.L_27 - .L_26)
.L_26:
        /*00a8*/ 	.word	0x00000008
.L_27:


//--------------------- .nv.callgraph             --------------------------
	.section	.nv.callgraph,"",@"SHT_CUDA_CALLGRAPH"
	.align	4
	.sectionentsize	8
	.align		4
        /*0000*/ 	.word	0x00000000
	.align		4
        /*0004*/ 	.word	0xffffffff
	.align		4
        /*0008*/ 	.word	0x00000000
	.align		4
        /*000c*/ 	.word	0xfffffffe
	.align		4
        /*0010*/ 	.word	0x00000000
	.align		4
        /*0014*/ 	.word	0xfffffffd
	.align		4
        /*0018*/ 	.word	0x00000000
	.align		4
        /*001c*/ 	.word	0xfffffffc


//--------------------- .text._Z11get_mat_sumPfS_S_iiii --------------------------
	.section	.text._Z11get_mat_sumPfS_S_iiii,"ax",@progbits
	.align	128
        .global         _Z11get_mat_sumPfS_S_iiii
        .type           _Z11get_mat_sumPfS_S_iiii,@function
        .size           _Z11get_mat_sumPfS_S_iiii,(.L_x_1 - _Z11get_mat_sumPfS_S_iiii)
        .other          _Z11get_mat_sumPfS_S_iiii,@"STO_CUDA_ENTRY STV_DEFAULT"
_Z11get_mat_sumPfS_S_iiii:
.text._Z11get_mat_sumPfS_S_iiii:
[----:B------:R-:W-:Y:S01]  /*0000*/  LDC R1, c[0x0][0x37c] ;  /* 0x0000df00ff017b82 */ /* 0x000fe20000000800 */
[----:B------:R-:W0:Y:S07]  /*0010*/  S2R R0, SR_TID.X ;  /* 0x0000000000007919 */ /* 0x000e2e0000002100 */
[----:B------:R-:W0:Y:S01]  /*0020*/  S2UR UR8, SR_CTAID.X ;  /* 0x00000000000879c3 */ /* 0x000e220000002500 */
[----:B------:R-:W1:Y:S01]  /*0030*/  LDCU.64 UR4, c[0x0][0x3a0] ;  /* 0x00007400ff0477ac */ /* 0x000e620008000a00 */
[----:B------:R-:W2:Y:S06]  /*0040*/  LDCU.64 UR6, c[0x0][0x398] ;  /* 0x00007300ff0677ac */ /* 0x000eac0008000a00 */
[----:B------:R-:W0:Y:S01]  /*0050*/  LDC R7, c[0x0][0x360] ;  /* 0x0000d800ff077b82 */ /* 0x000e220000000800 */
[----:B-1----:R-:W-:-:S02]  /*0060*/  ULEA UR5, UR4, UR5, 0xa ;  /* 0x0000000504057291 */ /* 0x002fc4000f8e50ff */
[----:B--2---:R-:W-:Y:S01]  /*0070*/  ULEA UR4, UR6, UR7, 0xa ;  /* 0x0000000706047291 */ /* 0x004fe2000f8e50ff */
[----:B0-----:R-:W-:-:S05]  /*0080*/  IMAD R7, R7, UR8, R0 ;  /* 0x0000000807077c24 */ /* 0x001fca000f8e0200 */
[----:B------:R-:W-:-:S04]  /*0090*/  ISETP.GT.AND P0, PT, R7, UR5, PT ;  /* 0x0000000507007c0c */ /* 0x000fc8000bf04270 */
[----:B------:R-:W-:-:S13]  /*00a0*/  ISETP.LT.OR P0, PT, R7, UR4, P0 ;  /* 0x0000000407007c0c */ /* 0x000fda0008701670 */
[----:B------:R-:W-:Y:S05]  /*00b0*/  @P0 EXIT ;  /* 0x000000000000094d */ /* 0x000fea0003800000 */
[----:B------:R-:W0:Y:S01]  /*00c0*/  LDC.64 R2, c[0x0][0x380] ;  /* 0x0000e000ff027b82 */ /* 0x000e220000000a00 */
[----:B------:R-:W1:Y:S07]  /*00d0*/  LDCU.64 UR4, c[0x0][0x358] ;  /* 0x00006b00ff0477ac */ /* 0x000e6e0008000a00 */
[----:B------:R-:W2:Y:S01]  /*00e0*/  LDC.64 R4, c[0x0][0x388] ;  /* 0x0000e200ff047b82 */ /* 0x000ea20000000a00 */
[----:B0-----:R-:W-:-:S06]  /*00f0*/  IMAD.WIDE R2, R7, 0x4, R2 ;  /* 0x0000000407027825 */ /* 0x001fcc00078e0202 */
[----:B-1----:R-:W3:Y:S01]  /*0100*/  LDG.E R2, desc[UR4][R2.64] ;  /* 0x0000000402027981 */ /* 0x002ee2000c1e1900 */
[----:B--2---:R-:W-:-:S06]  /*0110*/  IMAD.WIDE R4, R7, 0x4, R4 ;  /* 0x0000000407047825 */ /* 0x004fcc00078e0204 */
[----:B------:R-:W3:Y:S01]  /*0120*/  LDG.E R5, desc[UR4][R4.64] ;  /* 0x0000000404057981 */ /* 0x000ee2000c1e1900 */
[----:B------:R-:W0:Y:S01]  /*0130*/  LDC.64 R6, c[0x0][0x390] ;  /* 0x0000e400ff067b82 */ /* 0x000e220000000a00 */
[----:B---3--:R-:W-:-:S05]  /*0140*/  FMUL R9, R2, R5 ;  /* 0x0000000502097220 */ /* 0x008fca0000400000 */
[----:B0-----:R-:W-:Y:S01]  /*0150*/  REDG.E.ADD.F32.FTZ.RN.STRONG.GPU desc[UR4][R6.64], R9 ;  /* 0x00000009060079a6 */ /* 0x001fe2000c12f304 */
[----:B------:R-:W-:Y:S05]  /*0160*/  EXIT ;  /* 0x000000000000794d */ /* 0x000fea0003800000 */
.L_x_0:
[----:B------:R-:W-:-:S00]  /*0170*/  BRA `(.L_x_0) ;  /* 0xfffffffc00fc7947 */ /* 0x000fc0000383ffff */
[----:B------:R-:W-:-:S00]  /*0180*/  NOP ;  /* 0x0000000000007918 */ /* 0x000fc00000000000 */
[----:B------:R-:W-:-:S00]  /*0190*/  NOP ;  /* 0x0000000000007918 */ /* 0x000fc00000000000 */
[----:B------:R-:W-:-:S00]  /*01a0*/  NOP ;  /* 0x0000000000007918 */ /* 0x000fc00000000000 */
[----:B------:R-:W-:-:S00]  /*01b0*/  NOP ;  /* 0x0000000000007918 */ /* 0x000fc00000000000 */
[----:B------:R-:W-:-:S00]  /*01c0*/  NOP ;  /* 0x0000000000007918 */ /* 0x000fc00000000000 */
[----:B------:R-:W-:-:S00]  /*01d0*/  NOP ;  /* 0x0000000000007918 */ /* 0x000fc00000000000 */
[----:B------:R-:W-:-:S00]  /*01e0*/  NOP ;  /* 0x0000000000007918 */ /* 0x000fc00000000000 */
[----:B------:R-:W-:-:S00]  /*01f0*/  NOP ;  /* 0x0000000000007918 */ /* 0x000fc00000000000 */
.L_x_1:


//--------------------- .nv.shared.reserved.0     --------------------------
	.section	.nv.shared.reserved.0,"aw",@nobits
	.weak		__nv_reservedSMEM_offset_0_alias
	.size		__nv_reservedSMEM_offset_0_alias, 0, 64
	.other		__nv_reservedSMEM_offset_0_alias,@"STO_CUDA_RESERVED_SHARED STV_DEFAULT"
__nv_reservedSMEM_offset_0_alias:
	.zero		0
	.zero		64


//--------------------- .nv.constant0._Z11get_mat_sumPfS_S_iiii --------------------------
	.section	.nv.constant0._Z11get_mat_sumPfS_S_iiii,"a",@progbits
	.sectionflags	@""
	.align	4
.nv.constant0._Z11get_mat_sumPfS_S_iiii:
	.zero		936


//--------------------- SYMBOLS --------------------------

	.type		.nv.reservedSmem.offset0,@object
	.size		.nv.reservedSmem.offset0,0x4
